//
// Generated by NVIDIA NVVM Compiler
//
// Compiler Build ID: CL-36424714
// Cuda compilation tools, release 13.0, V13.0.88
// Based on NVVM 20.0.0
//

.version 9.0
.target sm_100
.address_size 64

	// .globl	_Z6intaddPjS_

.visible .entry _Z6intaddPjS_(
	.param .u64 .ptr .align 1 _Z6intaddPjS__param_0,
	.param .u64 .ptr .align 1 _Z6intaddPjS__param_1
)
{
	.reg .pred 	%p<2>;
	.reg .b32 	%r<301>;
	.reg .b64 	%rd<7>;

	ld.param.u64 	%rd3, [_Z6intaddPjS__param_0];
	ld.param.u64 	%rd4, [_Z6intaddPjS__param_1];
	cvta.to.global.u64 	%rd5, %rd4;
	cvta.to.global.u64 	%rd1, %rd3;
	mov.u32 	%r7, %ctaid.x;
	mov.u32 	%r8, %ntid.x;
	mov.u32 	%r9, %tid.x;
	mad.lo.s32 	%r10, %r7, %r8, %r9;
	mul.wide.s32 	%rd6, %r10, 4;
	add.s64 	%rd2, %rd5, %rd6;
	ld.global.u32 	%r299, [%rd2];
	mov.b32 	%r300, 0;
$L__BB0_1:
	.pragma "nounroll";
	ld.global.u32 	%r12, [%rd1];
	// begin inline asm
	add.u32 %r11, %r12, %r299;
	// end inline asm
	ld.global.u32 	%r16, [%rd1+4];
	// begin inline asm
	add.u32 %r14, %r11, %r16;
	// end inline asm
	// begin inline asm
	add.u32 %r17, %r14, %r17;
	// end inline asm
	st.global.u32 	[%rd2], %r17;
	ld.global.u32 	%r21, [%rd1];
	// begin inline asm
	add.u32 %r20, %r21, %r17;
	// end inline asm
	ld.global.u32 	%r25, [%rd1+4];
	// begin inline asm
	add.u32 %r23, %r20, %r25;
	// end inline asm
	// begin inline asm
	add.u32 %r26, %r23, %r26;
	// end inline asm
	st.global.u32 	[%rd2], %r26;
	ld.global.u32 	%r30, [%rd1];
	// begin inline asm
	add.u32 %r29, %r30, %r26;
	// end inline asm
	ld.global.u32 	%r34, [%rd1+4];
	// begin inline asm
	add.u32 %r32, %r29, %r34;
	// end inline asm
	// begin inline asm
	add.u32 %r35, %r32, %r35;
	// end inline asm
	st.global.u32 	[%rd2], %r35;
	ld.global.u32 	%r39, [%rd1];
	// begin inline asm
	add.u32 %r38, %r39, %r35;
	// end inline asm
	ld.global.u32 	%r43, [%rd1+4];
	// begin inline asm
	add.u32 %r41, %r38, %r43;
	// end inline asm
	// begin inline asm
	add.u32 %r44, %r41, %r44;
	// end inline asm
	st.global.u32 	[%rd2], %r44;
	ld.global.u32 	%r48, [%rd1];
	// begin inline asm
	add.u32 %r47, %r48, %r44;
	// end inline asm
	ld.global.u32 	%r52, [%rd1+4];
	// begin inline asm
	add.u32 %r50, %r47, %r52;
	// end inline asm
	// begin inline asm
	add.u32 %r53, %r50, %r53;
	// end inline asm
	st.global.u32 	[%rd2], %r53;
	ld.global.u32 	%r57, [%rd1];
	// begin inline asm
	add.u32 %r56, %r57, %r53;
	// end inline asm
	ld.global.u32 	%r61, [%rd1+4];
	// begin inline asm
	add.u32 %r59, %r56, %r61;
	// end inline asm
	// begin inline asm
	add.u32 %r62, %r59, %r62;
	// end inline asm
	st.global.u32 	[%rd2], %r62;
	ld.global.u32 	%r66, [%rd1];
	// begin inline asm
	add.u32 %r65, %r66, %r62;
	// end inline asm
	ld.global.u32 	%r70, [%rd1+4];
	// begin inline asm
	add.u32 %r68, %r65, %r70;
	// end inline asm
	// begin inline asm
	add.u32 %r71, %r68, %r71;
	// end inline asm
	st.global.u32 	[%rd2], %r71;
	ld.global.u32 	%r75, [%rd1];
	// begin inline asm
	add.u32 %r74, %r75, %r71;
	// end inline asm
	ld.global.u32 	%r79, [%rd1+4];
	// begin inline asm
	add.u32 %r77, %r74, %r79;
	// end inline asm
	// begin inline asm
	add.u32 %r80, %r77, %r80;
	// end inline asm
	st.global.u32 	[%rd2], %r80;
	ld.global.u32 	%r84, [%rd1];
	// begin inline asm
	add.u32 %r83, %r84, %r80;
	// end inline asm
	ld.global.u32 	%r88, [%rd1+4];
	// begin inline asm
	add.u32 %r86, %r83, %r88;
	// end inline asm
	// begin inline asm
	add.u32 %r89, %r86, %r89;
	// end inline asm
	st.global.u32 	[%rd2], %r89;
	ld.global.u32 	%r93, [%rd1];
	// begin inline asm
	add.u32 %r92, %r93, %r89;
	// end inline asm
	ld.global.u32 	%r97, [%rd1+4];
	// begin inline asm
	add.u32 %r95, %r92, %r97;
	// end inline asm
	// begin inline asm
	add.u32 %r98, %r95, %r98;
	// end inline asm
	st.global.u32 	[%rd2], %r98;
	ld.global.u32 	%r102, [%rd1];
	// begin inline asm
	add.u32 %r101, %r102, %r98;
	// end inline asm
	ld.global.u32 	%r106, [%rd1+4];
	// begin inline asm
	add.u32 %r104, %r101, %r106;
	// end inline asm
	// begin inline asm
	add.u32 %r107, %r104, %r107;
	// end inline asm
	st.global.u32 	[%rd2], %r107;
	ld.global.u32 	%r111, [%rd1];
	// begin inline asm
	add.u32 %r110, %r111, %r107;
	// end inline asm
	ld.global.u32 	%r115, [%rd1+4];
	// begin inline asm
	add.u32 %r113, %r110, %r115;
	// end inline asm
	// begin inline asm
	add.u32 %r116, %r113, %r116;
	// end inline asm
	st.global.u32 	[%rd2], %r116;
	ld.global.u32 	%r120, [%rd1];
	// begin inline asm
	add.u32 %r119, %r120, %r116;
	// end inline asm
	ld.global.u32 	%r124, [%rd1+4];
	// begin inline asm
	add.u32 %r122, %r119, %r124;
	// end inline asm
	// begin inline asm
	add.u32 %r125, %r122, %r125;
	// end inline asm
	st.global.u32 	[%rd2], %r125;
	ld.global.u32 	%r129, [%rd1];
	// begin inline asm
	add.u32 %r128, %r129, %r125;
	// end inline asm
	ld.global.u32 	%r133, [%rd1+4];
	// begin inline asm
	add.u32 %r131, %r128, %r133;
	// end inline asm
	// begin inline asm
	add.u32 %r134, %r131, %r134;
	// end inline asm
	st.global.u32 	[%rd2], %r134;
	ld.global.u32 	%r138, [%rd1];
	// begin inline asm
	add.u32 %r137, %r138, %r134;
	// end inline asm
	ld.global.u32 	%r142, [%rd1+4];
	// begin inline asm
	add.u32 %r140, %r137, %r142;
	// end inline asm
	// begin inline asm
	add.u32 %r143, %r140, %r143;
	// end inline asm
	st.global.u32 	[%rd2], %r143;
	ld.global.u32 	%r147, [%rd1];
	// begin inline asm
	add.u32 %r146, %r147, %r143;
	// end inline asm
	ld.global.u32 	%r151, [%rd1+4];
	// begin inline asm
	add.u32 %r149, %r146, %r151;
	// end inline asm
	// begin inline asm
	add.u32 %r152, %r149, %r152;
	// end inline asm
	st.global.u32 	[%rd2], %r152;
	ld.global.u32 	%r156, [%rd1];
	// begin inline asm
	add.u32 %r155, %r156, %r152;
	// end inline asm
	ld.global.u32 	%r160, [%rd1+4];
	// begin inline asm
	add.u32 %r158, %r155, %r160;
	// end inline asm
	// begin inline asm
	add.u32 %r161, %r158, %r161;
	// end inline asm
	st.global.u32 	[%rd2], %r161;
	ld.global.u32 	%r165, [%rd1];
	// begin inline asm
	add.u32 %r164, %r165, %r161;
	// end inline asm
	ld.global.u32 	%r169, [%rd1+4];
	// begin inline asm
	add.u32 %r167, %r164, %r169;
	// end inline asm
	// begin inline asm
	add.u32 %r170, %r167, %r170;
	// end inline asm
	st.global.u32 	[%rd2], %r170;
	ld.global.u32 	%r174, [%rd1];
	// begin inline asm
	add.u32 %r173, %r174, %r170;
	// end inline asm
	ld.global.u32 	%r178, [%rd1+4];
	// begin inline asm
	add.u32 %r176, %r173, %r178;
	// end inline asm
	// begin inline asm
	add.u32 %r179, %r176, %r179;
	// end inline asm
	st.global.u32 	[%rd2], %r179;
	ld.global.u32 	%r183, [%rd1];
	// begin inline asm
	add.u32 %r182, %r183, %r179;
	// end inline asm
	ld.global.u32 	%r187, [%rd1+4];
	// begin inline asm
	add.u32 %r185, %r182, %r187;
	// end inline asm
	// begin inline asm
	add.u32 %r188, %r185, %r188;
	// end inline asm
	st.global.u32 	[%rd2], %r188;
	ld.global.u32 	%r192, [%rd1];
	// begin inline asm
	add.u32 %r191, %r192, %r188;
	// end inline asm
	ld.global.u32 	%r196, [%rd1+4];
	// begin inline asm
	add.u32 %r194, %r191, %r196;
	// end inline asm
	// begin inline asm
	add.u32 %r197, %r194, %r197;
	// end inline asm
	st.global.u32 	[%rd2], %r197;
	ld.global.u32 	%r201, [%rd1];
	// begin inline asm
	add.u32 %r200, %r201, %r197;
	// end inline asm
	ld.global.u32 	%r205, [%rd1+4];
	// begin inline asm
	add.u32 %r203, %r200, %r205;
	// end inline asm
	// begin inline asm
	add.u32 %r206, %r203, %r206;
	// end inline asm
	st.global.u32 	[%rd2], %r206;
	ld.global.u32 	%r210, [%rd1];
	// begin inline asm
	add.u32 %r209, %r210, %r206;
	// end inline asm
	ld.global.u32 	%r214, [%rd1+4];
	// begin inline asm
	add.u32 %r212, %r209, %r214;
	// end inline asm
	// begin inline asm
	add.u32 %r215, %r212, %r215;
	// end inline asm
	st.global.u32 	[%rd2], %r215;
	ld.global.u32 	%r219, [%rd1];
	// begin inline asm
	add.u32 %r218, %r219, %r215;
	// end inline asm
	ld.global.u32 	%r223, [%rd1+4];
	// begin inline asm
	add.u32 %r221, %r218, %r223;
	// end inline asm
	// begin inline asm
	add.u32 %r224, %r221, %r224;
	// end inline asm
	st.global.u32 	[%rd2], %r224;
	ld.global.u32 	%r228, [%rd1];
	// begin inline asm
	add.u32 %r227, %r228, %r224;
	// end inline asm
	ld.global.u32 	%r232, [%rd1+4];
	// begin inline asm
	add.u32 %r230, %r227, %r232;
	// end inline asm
	// begin inline asm
	add.u32 %r233, %r230, %r233;
	// end inline asm
	st.global.u32 	[%rd2], %r233;
	ld.global.u32 	%r237, [%rd1];
	// begin inline asm
	add.u32 %r236, %r237, %r233;
	// end inline asm
	ld.global.u32 	%r241, [%rd1+4];
	// begin inline asm
	add.u32 %r239, %r236, %r241;
	// end inline asm
	// begin inline asm
	add.u32 %r242, %r239, %r242;
	// end inline asm
	st.global.u32 	[%rd2], %r242;
	ld.global.u32 	%r246, [%rd1];
	// begin inline asm
	add.u32 %r245, %r246, %r242;
	// end inline asm
	ld.global.u32 	%r250, [%rd1+4];
	// begin inline asm
	add.u32 %r248, %r245, %r250;
	// end inline asm
	// begin inline asm
	add.u32 %r251, %r248, %r251;
	// end inline asm
	st.global.u32 	[%rd2], %r251;
	ld.global.u32 	%r255, [%rd1];
	// begin inline asm
	add.u32 %r254, %r255, %r251;
	// end inline asm
	ld.global.u32 	%r259, [%rd1+4];
	// begin inline asm
	add.u32 %r257, %r254, %r259;
	// end inline asm
	// begin inline asm
	add.u32 %r260, %r257, %r260;
	// end inline asm
	st.global.u32 	[%rd2], %r260;
	ld.global.u32 	%r264, [%rd1];
	// begin inline asm
	add.u32 %r263, %r264, %r260;
	// end inline asm
	ld.global.u32 	%r268, [%rd1+4];
	// begin inline asm
	add.u32 %r266, %r263, %r268;
	// end inline asm
	// begin inline asm
	add.u32 %r269, %r266, %r269;
	// end inline asm
	st.global.u32 	[%rd2], %r269;
	ld.global.u32 	%r273, [%rd1];
	// begin inline asm
	add.u32 %r272, %r273, %r269;
	// end inline asm
	ld.global.u32 	%r277, [%rd1+4];
	// begin inline asm
	add.u32 %r275, %r272, %r277;
	// end inline asm
	// begin inline asm
	add.u32 %r278, %r275, %r278;
	// end inline asm
	st.global.u32 	[%rd2], %r278;
	ld.global.u32 	%r282, [%rd1];
	// begin inline asm
	add.u32 %r281, %r282, %r278;
	// end inline asm
	ld.global.u32 	%r286, [%rd1+4];
	// begin inline asm
	add.u32 %r284, %r281, %r286;
	// end inline asm
	// begin inline asm
	add.u32 %r287, %r284, %r287;
	// end inline asm
	st.global.u32 	[%rd2], %r287;
	add.s32 	%r300, %r300, 32;
	ld.global.u32 	%r291, [%rd1];
	// begin inline asm
	add.u32 %r290, %r291, %r287;
	// end inline asm
	ld.global.u32 	%r295, [%rd1+4];
	// begin inline asm
	add.u32 %r293, %r290, %r295;
	// end inline asm
	// begin inline asm
	add.u32 %r299, %r293, %r299;
	// end inline asm
	st.global.u32 	[%rd2], %r299;
	setp.ne.s32 	%p1, %r300, 100000;
	@%p1 bra 	$L__BB0_1;
	ret;

}


// ===== COMPILED SASS (sm_100) =====

	.target	sm_100

	.elftype	@"ET_EXEC"


//--------------------- .note.nv.tkinfo           --------------------------
	.section	.note.nv.tkinfo,"",@"SHT_NOTE"
	.sectionflags	@"SHF_NOTE_NV_TKINFO"
	.tkinfo
        /*0018*/ 	.word	0x00000002
        /*0030*/ 	.string	""
        /*0030*/ 	.string	"ptxas"
        /*0030*/ 	.string	"Cuda compilation tools, release 13.0, V13.0.88"
        /*0030*/ 	.string	"Build cuda_13.0.r13.0/compiler.36424714_0"
        /*0030*/ 	.string	"-arch sm_100 -m 64 "



//--------------------- .note.nv.cuinfo           --------------------------
	.section	.note.nv.cuinfo,"",@"SHT_NOTE"
	.sectionflags	@"SHF_NOTE_NV_CUINFO"
        /*0018*/ 	.short	0x0002
        /*001a*/ 	.short	0x0064
        /*001c*/ 	.short	0x0082
	.zero		2


//--------------------- .nv.info                  --------------------------
	.section	.nv.info,"",@"SHT_CUDA_INFO"
	.align	4


	//----- nvinfo : EIATTR_REGCOUNT
	.align		4
        /*0000*/ 	.byte	0x04, 0x2f
        /*0002*/ 	.short	(.L_1 - .L_0)
	.align		4
.L_0:
        /*0004*/ 	.word	index@(_Z6intaddPjS_)
        /*0008*/ 	.word	0x00000030


	//----- nvinfo : EIATTR_FRAME_SIZE
	.align		4
.L_1:
        /*000c*/ 	.byte	0x04, 0x11
        /*000e*/ 	.short	(.L_3 - .L_2)
	.align		4
.L_2:
        /*0010*/ 	.word	index@(_Z6intaddPjS_)
        /*0014*/ 	.word	0x00000000


	//----- nvinfo : EIATTR_MIN_STACK_SIZE
	.align		4
.L_3:
        /*0018*/ 	.byte	0x04, 0x12
        /*001a*/ 	.short	(.L_5 - .L_4)
	.align		4
.L_4:
        /*001c*/ 	.word	index@(_Z6intaddPjS_)
        /*0020*/ 	.word	0x00000000
.L_5:


//--------------------- .nv.compat                --------------------------
	.section	.nv.compat,"",@"SHT_CUDA_COMPAT_INFO"
	.align	4
        /*0000*/ 	.byte	0x02, 0x09, 0x00, 0x00, 0x02, 0x02, 0x01, 0x00, 0x02, 0x05, 0x05, 0x00, 0x03, 0x07, 0x01, 0x01
        /*0010*/ 	.byte	0x02, 0x03, 0x00, 0x00, 0x02, 0x06, 0x01, 0x00, 0x04, 0x0b, 0x08, 0x00, 0x09, 0x00, 0x00, 0x00
        /*0020*/ 	.byte	0x00, 0x00, 0x00, 0x00


//--------------------- .nv.info._Z6intaddPjS_    --------------------------
	.section	.nv.info._Z6intaddPjS_,"",@"SHT_CUDA_INFO"
	.sectionflags	@""
	.align	4


	//----- nvinfo : EIATTR_CUDA_API_VERSION
	.align		4
        /*0000*/ 	.byte	0x04, 0x37
        /*0002*/ 	.short	(.L_7 - .L_6)
.L_6:
        /*0004*/ 	.word	0x00000082


	//----- nvinfo : EIATTR_KPARAM_INFO
	.align		4
.L_7:
        /*0008*/ 	.byte	0x04, 0x17
        /*000a*/ 	.short	(.L_9 - .L_8)
.L_8:
        /*000c*/ 	.word	0x00000000
        /*0010*/ 	.short	0x0001
        /*0012*/ 	.short	0x0008
        /*0014*/ 	.byte	0x00, 0xf5, 0x21, 0x00


	//----- nvinfo : EIATTR_KPARAM_INFO
	.align		4
.L_9:
        /*0018*/ 	.byte	0x04, 0x17
        /*001a*/ 	.short	(.L_11 - .L_10)
.L_10:
        /*001c*/ 	.word	0x00000000
        /*0020*/ 	.short	0x0000
        /*0022*/ 	.short	0x0000
        /*0024*/ 	.byte	0x00, 0xf5, 0x21, 0x00


	//----- nvinfo : EIATTR_SPARSE_MMA_MASK
	.align		4
.L_11:
        /*0028*/ 	.byte	0x03, 0x50
        /*002a*/ 	.short	0x0000


	//----- nvinfo : EIATTR_MAXREG_COUNT
	.align		4
        /*002c*/ 	.byte	0x03, 0x1b
        /*002e*/ 	.short	0x00ff


	//----- nvinfo : EIATTR_MERCURY_ISA_VERSION
	.align		4
        /*0030*/ 	.byte	0x03, 0x5f
        /*0032*/ 	.short	0x0101


	//----- nvinfo : EIATTR_VRC_CTA_INIT_COUNT
	.align		4
        /*0034*/ 	.byte	0x02, 0x4a
	.zero		1
	.zero		1


	//----- nvinfo : EIATTR_EXIT_INSTR_OFFSETS
	.align		4
        /*0038*/ 	.byte	0x04, 0x1c
        /*003a*/ 	.short	(.L_13 - .L_12)


	//   ....[0]....
.L_12:
        /*003c*/ 	.word	0x00000ae0


	//----- nvinfo : EIATTR_CBANK_PARAM_SIZE
	.align		4
.L_13:
        /*0040*/ 	.byte	0x03, 0x19
        /*0042*/ 	.short	0x0010


	//----- nvinfo : EIATTR_PARAM_CBANK
	.align		4
        /*0044*/ 	.byte	0x04, 0x0a
        /*0046*/ 	.short	(.L_15 - .L_14)
	.align		4
.L_14:
        /*0048*/ 	.word	index@(.nv.constant0._Z6intaddPjS_)
        /*004c*/ 	.short	0x0380
        /*004e*/ 	.short	0x0010


	//----- nvinfo : EIATTR_SW_WAR
	.align		4
.L_15:
        /*0050*/ 	.byte	0x04, 0x36
        /*0052*/ 	.short	(.L_17 - .L_16)
.L_16:
        /*0054*/ 	.word	0x00000008
.L_17:


//--------------------- .nv.callgraph             --------------------------
	.section	.nv.callgraph,"",@"SHT_CUDA_CALLGRAPH"
	.align	4
	.sectionentsize	8
	.align		4
        /*0000*/ 	.word	0x00000000
	.align		4
        /*0004*/ 	.word	0xffffffff
	.align		4
        /*0008*/ 	.word	0x00000000
	.align		4
        /*000c*/ 	.word	0xfffffffe
	.align		4
        /*0010*/ 	.word	0x00000000
	.align		4
        /*0014*/ 	.word	0xfffffffd
	.align		4
        /*0018*/ 	.word	0x00000000
	.align		4
        /*001c*/ 	.word	0xfffffffc


//--------------------- .text._Z6intaddPjS_       --------------------------
	.section	.text._Z6intaddPjS_,"ax",@progbits
	.align	128
        .global         _Z6intaddPjS_
        .type           _Z6intaddPjS_,@function
        .size           _Z6intaddPjS_,(.L_x_2 - _Z6intaddPjS_)
        .other          _Z6intaddPjS_,@"STO_CUDA_ENTRY STV_DEFAULT"
_Z6intaddPjS_:
.text._Z6intaddPjS_:
[----:B------:R-:W-:Y:S01]  /*0000*/  LDC R1, c[0x0][0x37c] ;  /* 0x0000df00ff017b82 */ /* 0x000fe20000000800 */
[----:B------:R-:W0:Y:S07]  /*0010*/  S2R R0, SR_TID.X ;  /* 0x0000000000007919 */ /* 0x000e2e0000002100 */
[----:B------:R-:W0:Y:S01]  /*0020*/  S2UR UR4, SR_CTAID.X ;  /* 0x00000000000479c3 */ /* 0x000e220000002500 */
[----:B------:R-:W1:Y:S07]  /*0030*/  LDCU.64 UR6, c[0x0][0x358] ;  /* 0x00006b00ff0677ac */ /* 0x000e6e0008000a00 */
[----:B------:R-:W0:Y:S08]  /*0040*/  LDC R5, c[0x0][0x360] ;  /* 0x0000d800ff057b82 */ /* 0x000e300000000800 */
[----:B------:R-:W2:Y:S01]  /*0050*/  LDC.64 R2, c[0x0][0x388] ;  /* 0x0000e200ff027b82 */ /* 0x000ea20000000a00 */
[----:B0-----:R-:W-:-:S04]  /*0060*/  IMAD R5, R5, UR4, R0 ;  /* 0x0000000405057c24 */ /* 0x001fc8000f8e0200 */
[----:B--2---:R-:W-:-:S05]  /*0070*/  IMAD.WIDE R2, R5, 0x4, R2 ;  /* 0x0000000405027825 */ /* 0x004fca00078e0202 */
[----:B-1----:R0:W5:Y:S01]  /*0080*/  LDG.E R24, desc[UR6][R2.64] ;  /* 0x0000000602187981 */ /* 0x002162000c1e1900 */
[----:B------:R-:W-:-:S05]  /*0090*/  UMOV UR4, URZ ;  /* 0x000000ff00047c82 */ /* 0x000fca0008000000 */
.L_x_0:
[----:B-1----:R-:W1:Y:S02]  /*00a0*/  LDC.64 R4, c[0x0][0x380] ;  /* 0x0000e000ff047b82 */ /* 0x002e640000000a00 */
[----:B-1----:R-:W2:Y:S04]  /*00b0*/  LDG.E R28, desc[UR6][R4.64] ;  /* 0x00000006041c7981 */ /* 0x002ea8000c1e1900 */
[----:B------:R-:W2:Y:S02]  /*00c0*/  LDG.E R30, desc[UR6][R4.64+0x4] ;  /* 0x00000406041e7981 */ /* 0x000ea4000c1e1900 */
[----:B--2--5:R-:W-:-:S05]  /*00d0*/  IADD3 R28, PT, PT, R30, R28, R24 ;  /* 0x0000001c1e1c7210 */ /* 0x024fca0007ffe018 */
[----:B------:R-:W-:-:S05]  /*00e0*/  IMAD.IADD R7, R28, 0x1, R7 ;  /* 0x000000011c077824 */ /* 0x000fca00078e0207 */
[----:B------:R1:W-:Y:S04]  /*00f0*/  STG.E desc[UR6][R2.64], R7 ;  /* 0x0000000702007986 */ /* 0x0003e8000c101906 */
[----:B------:R-:W2:Y:S04]  /*0100*/  LDG.E R28, desc[UR6][R4.64] ;  /* 0x00000006041c7981 */ /* 0x000ea8000c1e1900 */
[----:B------:R-:W2:Y:S02]  /*0110*/  LDG.E R30, desc[UR6][R4.64+0x4] ;  /* 0x00000406041e7981 */ /* 0x000ea4000c1e1900 */
[----:B--2---:R-:W-:-:S05]  /*0120*/  IADD3 R28, PT, PT, R30, R28, R7 ;  /* 0x0000001c1e1c7210 */ /* 0x004fca0007ffe007 */
        /* <DEDUP_REMOVED lines=74> */
[----:B--2---:R-:W-:-:S04]  /*05d0*/  IADD3 R28, PT, PT, R30, R28, R35 ;  /* 0x0000001c1e1c7210 */ /* 0x004fc80007ffe023 */
[----:B------:R-:W-:-:S05]  /*05e0*/  IADD3 R37, PT, PT, R28, R37, RZ ;  /* 0x000000251c257210 */ /* 0x000fca0007ffe0ff */
        /* <DEDUP_REMOVED lines=72> */
[----:B------:R-:W2:Y:S01]  /*0a70*/  LDG.E R30, desc[UR6][R4.64+0x4] ;  /* 0x00000406041e7981 */ /* 0x000ea2000c1e1900 */
[----:B------:R-:W-:-:S04]  /*0a80*/  UIADD3 UR4, UPT, UPT, UR4, 0x20, URZ ;  /* 0x0000002004047890 */ /* 0x000fc8000fffe0ff */
[----:B------:R-:W-:Y:S01]  /*0a90*/  UISETP.NE.AND UP0, UPT, UR4, 0x186a0, UPT ;  /* 0x000186a00400788c */ /* 0x000fe2000bf05270 */
[----:B--2---:R-:W-:-:S05]  /*0aa0*/  IADD3 R28, PT, PT, R30, R28, R22 ;  /* 0x0000001c1e1c7210 */ /* 0x004fca0007ffe016 */
[----:B------:R-:W-:-:S05]  /*0ab0*/  IMAD.IADD R24, R28, 0x1, R24 ;  /* 0x000000011c187824 */ /* 0x000fca00078e0218 */
[----:B------:R1:W-:Y:S01]  /*0ac0*/  STG.E desc[UR6][R2.64], R24 ;  /* 0x0000001802007986 */ /* 0x0003e2000c101906 */
[----:B------:R-:W-:Y:S05]  /*0ad0*/  BRA.U UP0, `(.L_x_0) ;  /* 0xfffffff500707547 */ /* 0x000fea000b83ffff */
[----:B------:R-:W-:Y:S05]  /*0ae0*/  EXIT ;  /* 0x000000000000794d */ /* 0x000fea0003800000 */
.L_x_1:
[----:B------:R-:W-:-:S00]  /*0af0*/  BRA `(.L_x_1) ;  /* 0xfffffffc00fc7947 */ /* 0x000fc0000383ffff */
[----:B------:R-:W-:-:S00]  /*0b00*/  NOP ;  /* 0x0000000000007918 */ /* 0x000fc00000000000 */
[----:B------:R-:W-:-:S00]  /*0b10*/  NOP ;  /* 0x0000000000007918 */ /* 0x000fc00000000000 */
[----:B------:R-:W-:-:S00]  /*0b20*/  NOP ;  /* 0x0000000000007918 */ /* 0x000fc00000000000 */
[----:B------:R-:W-:-:S00]  /*0b30*/  NOP ;  /* 0x0000000000007918 */ /* 0x000fc00000000000 */
[----:B------:R-:W-:-:S00]  /*0b40*/  NOP ;  /* 0x0000000000007918 */ /* 0x000fc00000000000 */
[----:B------:R-:W-:-:S00]  /*0b50*/  NOP ;  /* 0x0000000000007918 */ /* 0x000fc00000000000 */
[----:B------:R-:W-:-:S00]  /*0b60*/  NOP ;  /* 0x0000000000007918 */ /* 0x000fc00000000000 */
[----:B------:R-:W-:-:S00]  /*0b70*/  NOP ;  /* 0x0000000000007918 */ /* 0x000fc00000000000 */
.L_x_2:


//--------------------- .nv.shared.reserved.0     --------------------------
	.section	.nv.shared.reserved.0,"aw",@nobits
	.weak		__nv_reservedSMEM_offset_0_alias
	.size		__nv_reservedSMEM_offset_0_alias, 0, 64
	.other		__nv_reservedSMEM_offset_0_alias,@"STO_CUDA_RESERVED_SHARED STV_DEFAULT"
__nv_reservedSMEM_offset_0_alias:
	.zero		0
	.zero		64


//--------------------- .nv.constant0._Z6intaddPjS_ --------------------------
	.section	.nv.constant0._Z6intaddPjS_,"a",@progbits
	.sectionflags	@""
	.align	4
.nv.constant0._Z6intaddPjS_:
	.zero		912


//--------------------- SYMBOLS --------------------------

	.type		.nv.reservedSmem.offset0,@object
	.size		.nv.reservedSmem.offset0,0x4
